//
// Generated by NVIDIA NVVM Compiler
//
// Compiler Build ID: CL-36424714
// Cuda compilation tools, release 13.0, V13.0.88
// Based on NVVM 20.0.0
//

.version 9.0
.target sm_100
.address_size 64

	// .globl	_Z29matrix_multiplication_kernel1PfS_S_iii
// _ZZ29matrix_multiplication_kernel2PfS_S_iiiE3s_A has been demoted
// _ZZ29matrix_multiplication_kernel2PfS_S_iiiE3s_B has been demoted

.visible .entry _Z29matrix_multiplication_kernel1PfS_S_iii(
	.param .u64 .ptr .align 1 _Z29matrix_multiplication_kernel1PfS_S_iii_param_0,
	.param .u64 .ptr .align 1 _Z29matrix_multiplication_kernel1PfS_S_iii_param_1,
	.param .u64 .ptr .align 1 _Z29matrix_multiplication_kernel1PfS_S_iii_param_2,
	.param .u32 _Z29matrix_multiplication_kernel1PfS_S_iii_param_3,
	.param .u32 _Z29matrix_multiplication_kernel1PfS_S_iii_param_4,
	.param .u32 _Z29matrix_multiplication_kernel1PfS_S_iii_param_5
)
{
	.reg .pred 	%p<13>;
	.reg .b32 	%r<41>;
	.reg .b32 	%f<68>;
	.reg .b64 	%rd<53>;

	ld.param.u64 	%rd7, [_Z29matrix_multiplication_kernel1PfS_S_iii_param_0];
	ld.param.u64 	%rd8, [_Z29matrix_multiplication_kernel1PfS_S_iii_param_1];
	ld.param.u64 	%rd6, [_Z29matrix_multiplication_kernel1PfS_S_iii_param_2];
	ld.param.u32 	%r20, [_Z29matrix_multiplication_kernel1PfS_S_iii_param_3];
	ld.param.u32 	%r18, [_Z29matrix_multiplication_kernel1PfS_S_iii_param_4];
	ld.param.u32 	%r19, [_Z29matrix_multiplication_kernel1PfS_S_iii_param_5];
	cvta.to.global.u64 	%rd1, %rd8;
	cvta.to.global.u64 	%rd2, %rd7;
	mov.u32 	%r21, %ctaid.y;
	mov.u32 	%r22, %ntid.y;
	mov.u32 	%r23, %tid.y;
	mad.lo.s32 	%r1, %r21, %r22, %r23;
	mov.u32 	%r24, %ctaid.x;
	mov.u32 	%r25, %ntid.x;
	mov.u32 	%r26, %tid.x;
	mad.lo.s32 	%r2, %r24, %r25, %r26;
	setp.ge.s32 	%p1, %r1, %r20;
	setp.ge.s32 	%p2, %r2, %r19;
	or.pred  	%p3, %p1, %p2;
	@%p3 bra 	$L__BB0_14;
	setp.lt.s32 	%p4, %r18, 1;
	mov.f32 	%f67, 0f00000000;
	@%p4 bra 	$L__BB0_13;
	mul.lo.s32 	%r3, %r18, %r1;
	and.b32  	%r4, %r18, 7;
	setp.lt.u32 	%p5, %r18, 8;
	mov.f32 	%f67, 0f00000000;
	mov.b32 	%r39, 0;
	@%p5 bra 	$L__BB0_5;
	and.b32  	%r39, %r18, 2147483640;
	neg.s32 	%r37, %r39;
	shl.b32 	%r7, %r19, 3;
	mul.wide.u32 	%rd9, %r3, 4;
	add.s64 	%rd10, %rd9, %rd2;
	add.s64 	%rd52, %rd10, 16;
	mov.f32 	%f67, 0f00000000;
	mul.wide.s32 	%rd13, %r19, 4;
	mov.u32 	%r36, %r2;
$L__BB0_4:
	.pragma "nounroll";
	ld.global.f32 	%f17, [%rd52+-16];
	mul.wide.s32 	%rd11, %r36, 4;
	add.s64 	%rd12, %rd1, %rd11;
	ld.global.f32 	%f18, [%rd12];
	fma.rn.f32 	%f19, %f17, %f18, %f67;
	ld.global.f32 	%f20, [%rd52+-12];
	add.s64 	%rd14, %rd12, %rd13;
	ld.global.f32 	%f21, [%rd14];
	fma.rn.f32 	%f22, %f20, %f21, %f19;
	ld.global.f32 	%f23, [%rd52+-8];
	add.s64 	%rd15, %rd14, %rd13;
	ld.global.f32 	%f24, [%rd15];
	fma.rn.f32 	%f25, %f23, %f24, %f22;
	ld.global.f32 	%f26, [%rd52+-4];
	add.s64 	%rd16, %rd15, %rd13;
	ld.global.f32 	%f27, [%rd16];
	fma.rn.f32 	%f28, %f26, %f27, %f25;
	ld.global.f32 	%f29, [%rd52];
	add.s64 	%rd17, %rd16, %rd13;
	ld.global.f32 	%f30, [%rd17];
	fma.rn.f32 	%f31, %f29, %f30, %f28;
	ld.global.f32 	%f32, [%rd52+4];
	add.s64 	%rd18, %rd17, %rd13;
	ld.global.f32 	%f33, [%rd18];
	fma.rn.f32 	%f34, %f32, %f33, %f31;
	ld.global.f32 	%f35, [%rd52+8];
	add.s64 	%rd19, %rd18, %rd13;
	ld.global.f32 	%f36, [%rd19];
	fma.rn.f32 	%f37, %f35, %f36, %f34;
	ld.global.f32 	%f38, [%rd52+12];
	add.s64 	%rd20, %rd19, %rd13;
	ld.global.f32 	%f39, [%rd20];
	fma.rn.f32 	%f67, %f38, %f39, %f37;
	add.s32 	%r37, %r37, 8;
	add.s32 	%r36, %r36, %r7;
	add.s64 	%rd52, %rd52, 32;
	setp.ne.s32 	%p6, %r37, 0;
	@%p6 bra 	$L__BB0_4;
$L__BB0_5:
	setp.eq.s32 	%p7, %r4, 0;
	@%p7 bra 	$L__BB0_13;
	and.b32  	%r13, %r18, 3;
	setp.lt.u32 	%p8, %r4, 4;
	@%p8 bra 	$L__BB0_8;
	add.s32 	%r28, %r39, %r3;
	mul.wide.u32 	%rd21, %r28, 4;
	add.s64 	%rd22, %rd2, %rd21;
	ld.global.f32 	%f41, [%rd22];
	mad.lo.s32 	%r29, %r39, %r19, %r2;
	mul.wide.s32 	%rd23, %r29, 4;
	add.s64 	%rd24, %rd1, %rd23;
	ld.global.f32 	%f42, [%rd24];
	fma.rn.f32 	%f43, %f41, %f42, %f67;
	cvt.u64.u32 	%rd25, %r3;
	cvt.u64.u32 	%rd26, %r39;
	add.s64 	%rd27, %rd26, %rd25;
	shl.b64 	%rd28, %rd27, 2;
	add.s64 	%rd29, %rd2, %rd28;
	ld.global.f32 	%f44, [%rd29+4];
	mul.wide.s32 	%rd30, %r19, 4;
	add.s64 	%rd31, %rd24, %rd30;
	ld.global.f32 	%f45, [%rd31];
	fma.rn.f32 	%f46, %f44, %f45, %f43;
	ld.global.f32 	%f47, [%rd29+8];
	add.s64 	%rd32, %rd31, %rd30;
	ld.global.f32 	%f48, [%rd32];
	fma.rn.f32 	%f49, %f47, %f48, %f46;
	ld.global.f32 	%f50, [%rd29+12];
	add.s64 	%rd33, %rd32, %rd30;
	ld.global.f32 	%f51, [%rd33];
	fma.rn.f32 	%f67, %f50, %f51, %f49;
	add.s32 	%r39, %r39, 4;
$L__BB0_8:
	setp.eq.s32 	%p9, %r13, 0;
	@%p9 bra 	$L__BB0_13;
	setp.eq.s32 	%p10, %r13, 1;
	@%p10 bra 	$L__BB0_11;
	add.s32 	%r30, %r39, %r3;
	mul.wide.u32 	%rd34, %r30, 4;
	add.s64 	%rd35, %rd2, %rd34;
	ld.global.f32 	%f53, [%rd35];
	mad.lo.s32 	%r31, %r39, %r19, %r2;
	mul.wide.s32 	%rd36, %r31, 4;
	add.s64 	%rd37, %rd1, %rd36;
	ld.global.f32 	%f54, [%rd37];
	fma.rn.f32 	%f55, %f53, %f54, %f67;
	cvt.u64.u32 	%rd38, %r3;
	cvt.u64.u32 	%rd39, %r39;
	add.s64 	%rd40, %rd39, %rd38;
	shl.b64 	%rd41, %rd40, 2;
	add.s64 	%rd42, %rd2, %rd41;
	ld.global.f32 	%f56, [%rd42+4];
	mul.wide.s32 	%rd43, %r19, 4;
	add.s64 	%rd44, %rd37, %rd43;
	ld.global.f32 	%f57, [%rd44];
	fma.rn.f32 	%f67, %f56, %f57, %f55;
	add.s32 	%r39, %r39, 2;
$L__BB0_11:
	and.b32  	%r32, %r18, 1;
	setp.eq.b32 	%p11, %r32, 1;
	not.pred 	%p12, %p11;
	@%p12 bra 	$L__BB0_13;
	add.s32 	%r33, %r39, %r3;
	mul.wide.u32 	%rd45, %r33, 4;
	add.s64 	%rd46, %rd2, %rd45;
	ld.global.f32 	%f58, [%rd46];
	mad.lo.s32 	%r34, %r39, %r19, %r2;
	mul.wide.s32 	%rd47, %r34, 4;
	add.s64 	%rd48, %rd1, %rd47;
	ld.global.f32 	%f59, [%rd48];
	fma.rn.f32 	%f67, %f58, %f59, %f67;
$L__BB0_13:
	mad.lo.s32 	%r35, %r19, %r1, %r2;
	cvta.to.global.u64 	%rd49, %rd6;
	mul.wide.s32 	%rd50, %r35, 4;
	add.s64 	%rd51, %rd49, %rd50;
	st.global.f32 	[%rd51], %f67;
$L__BB0_14:
	ret;

}
	// .globl	_Z29matrix_multiplication_kernel2PfS_S_iii
.visible .entry _Z29matrix_multiplication_kernel2PfS_S_iii(
	.param .u64 .ptr .align 1 _Z29matrix_multiplication_kernel2PfS_S_iii_param_0,
	.param .u64 .ptr .align 1 _Z29matrix_multiplication_kernel2PfS_S_iii_param_1,
	.param .u64 .ptr .align 1 _Z29matrix_multiplication_kernel2PfS_S_iii_param_2,
	.param .u32 _Z29matrix_multiplication_kernel2PfS_S_iii_param_3,
	.param .u32 _Z29matrix_multiplication_kernel2PfS_S_iii_param_4,
	.param .u32 _Z29matrix_multiplication_kernel2PfS_S_iii_param_5
)
{
	.reg .pred 	%p<12>;
	.reg .b32 	%r<42>;
	.reg .b32 	%f<111>;
	.reg .b64 	%rd<13>;
	// demoted variable
	.shared .align 4 .b8 _ZZ29matrix_multiplication_kernel2PfS_S_iiiE3s_A[4096];
	// demoted variable
	.shared .align 4 .b8 _ZZ29matrix_multiplication_kernel2PfS_S_iiiE3s_B[4096];
	ld.param.u64 	%rd4, [_Z29matrix_multiplication_kernel2PfS_S_iii_param_0];
	ld.param.u64 	%rd5, [_Z29matrix_multiplication_kernel2PfS_S_iii_param_1];
	ld.param.u64 	%rd6, [_Z29matrix_multiplication_kernel2PfS_S_iii_param_2];
	ld.param.u32 	%r23, [_Z29matrix_multiplication_kernel2PfS_S_iii_param_3];
	ld.param.u32 	%r24, [_Z29matrix_multiplication_kernel2PfS_S_iii_param_4];
	ld.param.u32 	%r25, [_Z29matrix_multiplication_kernel2PfS_S_iii_param_5];
	mov.u32 	%r26, %ctaid.x;
	mov.u32 	%r27, %ctaid.y;
	mov.u32 	%r37, %tid.x;
	mov.u32 	%r39, %tid.y;
	mov.u32 	%r28, %ntid.y;
	mad.lo.s32 	%r3, %r27, %r28, %r39;
	mov.u32 	%r29, %ntid.x;
	mad.lo.s32 	%r4, %r26, %r29, %r37;
	setp.lt.s32 	%p1, %r24, 1;
	mov.f32 	%f110, 0f00000000;
	@%p1 bra 	$L__BB1_7;
	add.s32 	%r30, %r24, 31;
	shr.u32 	%r31, %r30, 5;
	shl.b32 	%r32, %r39, 7;
	mov.u32 	%r33, _ZZ29matrix_multiplication_kernel2PfS_S_iiiE3s_A;
	add.s32 	%r5, %r33, %r32;
	shl.b32 	%r34, %r37, 2;
	add.s32 	%r6, %r5, %r34;
	mov.u32 	%r35, _ZZ29matrix_multiplication_kernel2PfS_S_iiiE3s_B;
	add.s32 	%r8, %r35, %r34;
	add.s32 	%r7, %r8, %r32;
	neg.s32 	%r41, %r31;
	mad.lo.s32 	%r40, %r39, %r25, %r4;
	shl.b32 	%r11, %r25, 5;
	mad.lo.s32 	%r38, %r24, %r3, %r37;
	cvta.to.global.u64 	%rd1, %rd4;
	cvta.to.global.u64 	%rd2, %rd5;
	mov.f32 	%f110, 0f00000000;
$L__BB1_2:
	setp.ge.s32 	%p2, %r3, %r23;
	mul.wide.s32 	%rd7, %r38, 4;
	add.s64 	%rd3, %rd1, %rd7;
	setp.ge.s32 	%p3, %r37, %r24;
	mov.f32 	%f108, 0f00000000;
	or.pred  	%p4, %p2, %p3;
	@%p4 bra 	$L__BB1_4;
	ld.global.f32 	%f108, [%rd3];
$L__BB1_4:
	setp.ge.s32 	%p5, %r4, %r25;
	st.shared.f32 	[%r6], %f108;
	setp.ge.s32 	%p6, %r39, %r24;
	mov.f32 	%f109, 0f00000000;
	or.pred  	%p7, %p5, %p6;
	@%p7 bra 	$L__BB1_6;
	mul.wide.s32 	%rd8, %r40, 4;
	add.s64 	%rd9, %rd2, %rd8;
	ld.global.f32 	%f109, [%rd9];
$L__BB1_6:
	st.shared.f32 	[%r7], %f109;
	bar.sync 	0;
	ld.shared.f32 	%f12, [%r5];
	ld.shared.f32 	%f13, [%r8];
	fma.rn.f32 	%f14, %f12, %f13, %f110;
	ld.shared.f32 	%f15, [%r5+4];
	ld.shared.f32 	%f16, [%r8+128];
	fma.rn.f32 	%f17, %f15, %f16, %f14;
	ld.shared.f32 	%f18, [%r5+8];
	ld.shared.f32 	%f19, [%r8+256];
	fma.rn.f32 	%f20, %f18, %f19, %f17;
	ld.shared.f32 	%f21, [%r5+12];
	ld.shared.f32 	%f22, [%r8+384];
	fma.rn.f32 	%f23, %f21, %f22, %f20;
	ld.shared.f32 	%f24, [%r5+16];
	ld.shared.f32 	%f25, [%r8+512];
	fma.rn.f32 	%f26, %f24, %f25, %f23;
	ld.shared.f32 	%f27, [%r5+20];
	ld.shared.f32 	%f28, [%r8+640];
	fma.rn.f32 	%f29, %f27, %f28, %f26;
	ld.shared.f32 	%f30, [%r5+24];
	ld.shared.f32 	%f31, [%r8+768];
	fma.rn.f32 	%f32, %f30, %f31, %f29;
	ld.shared.f32 	%f33, [%r5+28];
	ld.shared.f32 	%f34, [%r8+896];
	fma.rn.f32 	%f35, %f33, %f34, %f32;
	ld.shared.f32 	%f36, [%r5+32];
	ld.shared.f32 	%f37, [%r8+1024];
	fma.rn.f32 	%f38, %f36, %f37, %f35;
	ld.shared.f32 	%f39, [%r5+36];
	ld.shared.f32 	%f40, [%r8+1152];
	fma.rn.f32 	%f41, %f39, %f40, %f38;
	ld.shared.f32 	%f42, [%r5+40];
	ld.shared.f32 	%f43, [%r8+1280];
	fma.rn.f32 	%f44, %f42, %f43, %f41;
	ld.shared.f32 	%f45, [%r5+44];
	ld.shared.f32 	%f46, [%r8+1408];
	fma.rn.f32 	%f47, %f45, %f46, %f44;
	ld.shared.f32 	%f48, [%r5+48];
	ld.shared.f32 	%f49, [%r8+1536];
	fma.rn.f32 	%f50, %f48, %f49, %f47;
	ld.shared.f32 	%f51, [%r5+52];
	ld.shared.f32 	%f52, [%r8+1664];
	fma.rn.f32 	%f53, %f51, %f52, %f50;
	ld.shared.f32 	%f54, [%r5+56];
	ld.shared.f32 	%f55, [%r8+1792];
	fma.rn.f32 	%f56, %f54, %f55, %f53;
	ld.shared.f32 	%f57, [%r5+60];
	ld.shared.f32 	%f58, [%r8+1920];
	fma.rn.f32 	%f59, %f57, %f58, %f56;
	ld.shared.f32 	%f60, [%r5+64];
	ld.shared.f32 	%f61, [%r8+2048];
	fma.rn.f32 	%f62, %f60, %f61, %f59;
	ld.shared.f32 	%f63, [%r5+68];
	ld.shared.f32 	%f64, [%r8+2176];
	fma.rn.f32 	%f65, %f63, %f64, %f62;
	ld.shared.f32 	%f66, [%r5+72];
	ld.shared.f32 	%f67, [%r8+2304];
	fma.rn.f32 	%f68, %f66, %f67, %f65;
	ld.shared.f32 	%f69, [%r5+76];
	ld.shared.f32 	%f70, [%r8+2432];
	fma.rn.f32 	%f71, %f69, %f70, %f68;
	ld.shared.f32 	%f72, [%r5+80];
	ld.shared.f32 	%f73, [%r8+2560];
	fma.rn.f32 	%f74, %f72, %f73, %f71;
	ld.shared.f32 	%f75, [%r5+84];
	ld.shared.f32 	%f76, [%r8+2688];
	fma.rn.f32 	%f77, %f75, %f76, %f74;
	ld.shared.f32 	%f78, [%r5+88];
	ld.shared.f32 	%f79, [%r8+2816];
	fma.rn.f32 	%f80, %f78, %f79, %f77;
	ld.shared.f32 	%f81, [%r5+92];
	ld.shared.f32 	%f82, [%r8+2944];
	fma.rn.f32 	%f83, %f81, %f82, %f80;
	ld.shared.f32 	%f84, [%r5+96];
	ld.shared.f32 	%f85, [%r8+3072];
	fma.rn.f32 	%f86, %f84, %f85, %f83;
	ld.shared.f32 	%f87, [%r5+100];
	ld.shared.f32 	%f88, [%r8+3200];
	fma.rn.f32 	%f89, %f87, %f88, %f86;
	ld.shared.f32 	%f90, [%r5+104];
	ld.shared.f32 	%f91, [%r8+3328];
	fma.rn.f32 	%f92, %f90, %f91, %f89;
	ld.shared.f32 	%f93, [%r5+108];
	ld.shared.f32 	%f94, [%r8+3456];
	fma.rn.f32 	%f95, %f93, %f94, %f92;
	ld.shared.f32 	%f96, [%r5+112];
	ld.shared.f32 	%f97, [%r8+3584];
	fma.rn.f32 	%f98, %f96, %f97, %f95;
	ld.shared.f32 	%f99, [%r5+116];
	ld.shared.f32 	%f100, [%r8+3712];
	fma.rn.f32 	%f101, %f99, %f100, %f98;
	ld.shared.f32 	%f102, [%r5+120];
	ld.shared.f32 	%f103, [%r8+3840];
	fma.rn.f32 	%f104, %f102, %f103, %f101;
	ld.shared.f32 	%f105, [%r5+124];
	ld.shared.f32 	%f106, [%r8+3968];
	fma.rn.f32 	%f110, %f105, %f106, %f104;
	bar.sync 	0;
	add.s32 	%r41, %r41, 1;
	setp.ne.s32 	%p8, %r41, 0;
	add.s32 	%r40, %r40, %r11;
	add.s32 	%r39, %r39, 32;
	add.s32 	%r38, %r38, 32;
	add.s32 	%r37, %r37, 32;
	@%p8 bra 	$L__BB1_2;
$L__BB1_7:
	setp.ge.s32 	%p9, %r3, %r23;
	setp.ge.s32 	%p10, %r4, %r25;
	or.pred  	%p11, %p9, %p10;
	@%p11 bra 	$L__BB1_9;
	mad.lo.s32 	%r36, %r25, %r3, %r4;
	cvta.to.global.u64 	%rd10, %rd6;
	mul.wide.s32 	%rd11, %r36, 4;
	add.s64 	%rd12, %rd10, %rd11;
	st.global.f32 	[%rd12], %f110;
$L__BB1_9:
	ret;

}


// ===== COMPILED SASS (sm_100) =====

	.target	sm_100

	.elftype	@"ET_EXEC"


//--------------------- .note.nv.tkinfo           --------------------------
	.section	.note.nv.tkinfo,"",@"SHT_NOTE"
	.sectionflags	@"SHF_NOTE_NV_TKINFO"
	.tkinfo
        /*0018*/ 	.word	0x00000002
        /*0030*/ 	.string	""
        /*0030*/ 	.string	"ptxas"
        /*0030*/ 	.string	"Cuda compilation tools, release 13.0, V13.0.88"
        /*0030*/ 	.string	"Build cuda_13.0.r13.0/compiler.36424714_0"
        /*0030*/ 	.string	"-arch sm_100 -m 64 "



//--------------------- .note.nv.cuinfo           --------------------------
	.section	.note.nv.cuinfo,"",@"SHT_NOTE"
	.sectionflags	@"SHF_NOTE_NV_CUINFO"
        /*0018*/ 	.short	0x0002
        /*001a*/ 	.short	0x0064
        /*001c*/ 	.short	0x0082
	.zero		2


//--------------------- .nv.info                  --------------------------
	.section	.nv.info,"",@"SHT_CUDA_INFO"
	.align	4


	//----- nvinfo : EIATTR_REGCOUNT
	.align		4
        /*0000*/ 	.byte	0x04, 0x2f
        /*0002*/ 	.short	(.L_1 - .L_0)
	.align		4
.L_0:
        /*0004*/ 	.word	index@(_Z29matrix_multiplication_kernel1PfS_S_iii)
        /*0008*/ 	.word	0x00000020


	//----- nvinfo : EIATTR_FRAME_SIZE
	.align		4
.L_1:
        /*000c*/ 	.byte	0x04, 0x11
        /*000e*/ 	.short	(.L_3 - .L_2)
	.align		4
.L_2:
        /*0010*/ 	.word	index@(_Z29matrix_multiplication_kernel1PfS_S_iii)
        /*0014*/ 	.word	0x00000000


	//----- nvinfo : EIATTR_REGCOUNT
	.align		4
.L_3:
        /*0018*/ 	.byte	0x04, 0x2f
        /*001a*/ 	.short	(.L_5 - .L_4)
	.align		4
.L_4:
        /*001c*/ 	.word	index@(_Z29matrix_multiplication_kernel2PfS_S_iii)
        /*0020*/ 	.word	0x00000020


	//----- nvinfo : EIATTR_FRAME_SIZE
	.align		4
.L_5:
        /*0024*/ 	.byte	0x04, 0x11
        /*0026*/ 	.short	(.L_7 - .L_6)
	.align		4
.L_6:
        /*0028*/ 	.word	index@(_Z29matrix_multiplication_kernel2PfS_S_iii)
        /*002c*/ 	.word	0x00000000


	//----- nvinfo : EIATTR_MIN_STACK_SIZE
	.align		4
.L_7:
        /*0030*/ 	.byte	0x04, 0x12
        /*0032*/ 	.short	(.L_9 - .L_8)
	.align		4
.L_8:
        /*0034*/ 	.word	index@(_Z29matrix_multiplication_kernel2PfS_S_iii)
        /*0038*/ 	.word	0x00000000


	//----- nvinfo : EIATTR_MIN_STACK_SIZE
	.align		4
.L_9:
        /*003c*/ 	.byte	0x04, 0x12
        /*003e*/ 	.short	(.L_11 - .L_10)
	.align		4
.L_10:
        /*0040*/ 	.word	index@(_Z29matrix_multiplication_kernel1PfS_S_iii)
        /*0044*/ 	.word	0x00000000
.L_11:


//--------------------- .nv.compat                --------------------------
	.section	.nv.compat,"",@"SHT_CUDA_COMPAT_INFO"
	.align	4
        /*0000*/ 	.byte	0x02, 0x09, 0x00, 0x00, 0x02, 0x02, 0x01, 0x00, 0x02, 0x05, 0x05, 0x00, 0x03, 0x07, 0x01, 0x01
        /*0010*/ 	.byte	0x02, 0x03, 0x00, 0x00, 0x02, 0x06, 0x01, 0x00, 0x04, 0x0b, 0x08, 0x00, 0x09, 0x00, 0x00, 0x00
        /*0020*/ 	.byte	0x00, 0x00, 0x00, 0x00


//--------------------- .nv.info._Z29matrix_multiplication_kernel2PfS_S_iii --------------------------
	.section	.nv.info._Z29matrix_multiplication_kernel2PfS_S_iii,"",@"SHT_CUDA_INFO"
	.sectionflags	@""
	.align	4


	//----- nvinfo : EIATTR_CUDA_API_VERSION
	.align		4
        /*0000*/ 	.byte	0x04, 0x37
        /*0002*/ 	.short	(.L_13 - .L_12)
.L_12:
        /*0004*/ 	.word	0x00000082


	//----- nvinfo : EIATTR_KPARAM_INFO
	.align		4
.L_13:
        /*0008*/ 	.byte	0x04, 0x17
        /*000a*/ 	.short	(.L_15 - .L_14)
.L_14:
        /*000c*/ 	.word	0x00000000
        /*0010*/ 	.short	0x0005
        /*0012*/ 	.short	0x0020
        /*0014*/ 	.byte	0x00, 0xf0, 0x11, 0x00


	//----- nvinfo : EIATTR_KPARAM_INFO
	.align		4
.L_15:
        /*0018*/ 	.byte	0x04, 0x17
        /*001a*/ 	.short	(.L_17 - .L_16)
.L_16:
        /*001c*/ 	.word	0x00000000
        /*0020*/ 	.short	0x0004
        /*0022*/ 	.short	0x001c
        /*0024*/ 	.byte	0x00, 0xf0, 0x11, 0x00


	//----- nvinfo : EIATTR_KPARAM_INFO
	.align		4
.L_17:
        /*0028*/ 	.byte	0x04, 0x17
        /*002a*/ 	.short	(.L_19 - .L_18)
.L_18:
        /*002c*/ 	.word	0x00000000
        /*0030*/ 	.short	0x0003
        /*0032*/ 	.short	0x0018
        /*0034*/ 	.byte	0x00, 0xf0, 0x11, 0x00


	//----- nvinfo : EIATTR_KPARAM_INFO
	.align		4
.L_19:
        /*0038*/ 	.byte	0x04, 0x17
        /*003a*/ 	.short	(.L_21 - .L_20)
.L_20:
        /*003c*/ 	.word	0x00000000
        /*0040*/ 	.short	0x0002
        /*0042*/ 	.short	0x0010
        /*0044*/ 	.byte	0x00, 0xf5, 0x21, 0x00


	//----- nvinfo : EIATTR_KPARAM_INFO
	.align		4
.L_21:
        /*0048*/ 	.byte	0x04, 0x17
        /*004a*/ 	.short	(.L_23 - .L_22)
.L_22:
        /*004c*/ 	.word	0x00000000
        /*0050*/ 	.short	0x0001
        /*0052*/ 	.short	0x0008
        /*0054*/ 	.byte	0x00, 0xf5, 0x21, 0x00


	//----- nvinfo : EIATTR_KPARAM_INFO
	.align		4
.L_23:
        /*0058*/ 	.byte	0x04, 0x17
        /*005a*/ 	.short	(.L_25 - .L_24)
.L_24:
        /*005c*/ 	.word	0x00000000
        /*0060*/ 	.short	0x0000
        /*0062*/ 	.short	0x0000
        /*0064*/ 	.byte	0x00, 0xf5, 0x21, 0x00


	//----- nvinfo : EIATTR_SPARSE_MMA_MASK
	.align		4
.L_25:
        /*0068*/ 	.byte	0x03, 0x50
        /*006a*/ 	.short	0x0000


	//----- nvinfo : EIATTR_MAXREG_COUNT
	.align		4
        /*006c*/ 	.byte	0x03, 0x1b
        /*006e*/ 	.short	0x00ff


	//----- nvinfo : EIATTR_NUM_BARRIERS
	.align		4
        /*0070*/ 	.byte	0x02, 0x4c
        /*0072*/ 	.byte	0x01
	.zero		1


	//----- nvinfo : EIATTR_MERCURY_ISA_VERSION
	.align		4
        /*0074*/ 	.byte	0x03, 0x5f
        /*0076*/ 	.short	0x0101


	//----- nvinfo : EIATTR_VRC_CTA_INIT_COUNT
	.align		4
        /*0078*/ 	.byte	0x02, 0x4a
	.zero		1
	.zero		1


	//----- nvinfo : EIATTR_EXIT_INSTR_OFFSETS
	.align		4
        /*007c*/ 	.byte	0x04, 0x1c
        /*007e*/ 	.short	(.L_27 - .L_26)


	//   ....[0]....
.L_26:
        /*0080*/ 	.word	0x00000830


	//   ....[1]....
        /*0084*/ 	.word	0x00000880


	//----- nvinfo : EIATTR_CBANK_PARAM_SIZE
	.align		4
.L_27:
        /*0088*/ 	.byte	0x03, 0x19
        /*008a*/ 	.short	0x0024


	//----- nvinfo : EIATTR_PARAM_CBANK
	.align		4
        /*008c*/ 	.byte	0x04, 0x0a
        /*008e*/ 	.short	(.L_29 - .L_28)
	.align		4
.L_28:
        /*0090*/ 	.word	index@(.nv.constant0._Z29matrix_multiplication_kernel2PfS_S_iii)
        /*0094*/ 	.short	0x0380
        /*0096*/ 	.short	0x0024


	//----- nvinfo : EIATTR_SW_WAR
	.align		4
.L_29:
        /*0098*/ 	.byte	0x04, 0x36
        /*009a*/ 	.short	(.L_31 - .L_30)
.L_30:
        /*009c*/ 	.word	0x00000008
.L_31:


//--------------------- .nv.info._Z29matrix_multiplication_kernel1PfS_S_iii --------------------------
	.section	.nv.info._Z29matrix_multiplication_kernel1PfS_S_iii,"",@"SHT_CUDA_INFO"
	.sectionflags	@""
	.align	4


	//----- nvinfo : EIATTR_CUDA_API_VERSION
	.align		4
        /*0000*/ 	.byte	0x04, 0x37
        /*0002*/ 	.short	(.L_33 - .L_32)
.L_32:
        /*0004*/ 	.word	0x00000082


	//----- nvinfo : EIATTR_KPARAM_INFO
	.align		4
.L_33:
        /*0008*/ 	.byte	0x04, 0x17
        /*000a*/ 	.short	(.L_35 - .L_34)
.L_34:
        /*000c*/ 	.word	0x00000000
        /*0010*/ 	.short	0x0005
        /*0012*/ 	.short	0x0020
        /*0014*/ 	.byte	0x00, 0xf0, 0x11, 0x00


	//----- nvinfo : EIATTR_KPARAM_INFO
	.align		4
.L_35:
        /*0018*/ 	.byte	0x04, 0x17
        /*001a*/ 	.short	(.L_37 - .L_36)
.L_36:
        /*001c*/ 	.word	0x00000000
        /*0020*/ 	.short	0x0004
        /*0022*/ 	.short	0x001c
        /*0024*/ 	.byte	0x00, 0xf0, 0x11, 0x00


	//----- nvinfo : EIATTR_KPARAM_INFO
	.align		4
.L_37:
        /*0028*/ 	.byte	0x04, 0x17
        /*002a*/ 	.short	(.L_39 - .L_38)
.L_38:
        /*002c*/ 	.word	0x00000000
        /*0030*/ 	.short	0x0003
        /*0032*/ 	.short	0x0018
        /*0034*/ 	.byte	0x00, 0xf0, 0x11, 0x00


	//----- nvinfo : EIATTR_KPARAM_INFO
	.align		4
.L_39:
        /*0038*/ 	.byte	0x04, 0x17
        /*003a*/ 	.short	(.L_41 - .L_40)
.L_40:
        /*003c*/ 	.word	0x00000000
        /*0040*/ 	.short	0x0002
        /*0042*/ 	.short	0x0010
        /*0044*/ 	.byte	0x00, 0xf5, 0x21, 0x00


	//----- nvinfo : EIATTR_KPARAM_INFO
	.align		4
.L_41:
        /*0048*/ 	.byte	0x04, 0x17
        /*004a*/ 	.short	(.L_43 - .L_42)
.L_42:
        /*004c*/ 	.word	0x00000000
        /*0050*/ 	.short	0x0001
        /*0052*/ 	.short	0x0008
        /*0054*/ 	.byte	0x00, 0xf5, 0x21, 0x00


	//----- nvinfo : EIATTR_KPARAM_INFO
	.align		4
.L_43:
        /*0058*/ 	.byte	0x04, 0x17
        /*005a*/ 	.short	(.L_45 - .L_44)
.L_44:
        /*005c*/ 	.word	0x00000000
        /*0060*/ 	.short	0x0000
        /*0062*/ 	.short	0x0000
        /*0064*/ 	.byte	0x00, 0xf5, 0x21, 0x00


	//----- nvinfo : EIATTR_SPARSE_MMA_MASK
	.align		4
.L_45:
        /*0068*/ 	.byte	0x03, 0x50
        /*006a*/ 	.short	0x0000


	//----- nvinfo : EIATTR_MAXREG_COUNT
	.align		4
        /*006c*/ 	.byte	0x03, 0x1b
        /*006e*/ 	.short	0x00ff


	//----- nvinfo : EIATTR_MERCURY_ISA_VERSION
	.align		4
        /*0070*/ 	.byte	0x03, 0x5f
        /*0072*/ 	.short	0x0101


	//----- nvinfo : EIATTR_VRC_CTA_INIT_COUNT
	.align		4
        /*0074*/ 	.byte	0x02, 0x4a
	.zero		1
	.zero		1


	//----- nvinfo : EIATTR_EXIT_INSTR_OFFSETS
	.align		4
        /*0078*/ 	.byte	0x04, 0x1c
        /*007a*/ 	.short	(.L_47 - .L_46)


	//   ....[0]....
.L_46:
        /*007c*/ 	.word	0x000000d0


	//   ....[1]....
        /*0080*/ 	.word	0x000008f0


	//----- nvinfo : EIATTR_CBANK_PARAM_SIZE
	.align		4
.L_47:
        /*0084*/ 	.byte	0x03, 0x19
        /*0086*/ 	.short	0x0024


	//----- nvinfo : EIATTR_PARAM_CBANK
	.align		4
        /*0088*/ 	.byte	0x04, 0x0a
        /*008a*/ 	.short	(.L_49 - .L_48)
	.align		4
.L_48:
        /*008c*/ 	.word	index@(.nv.constant0._Z29matrix_multiplication_kernel1PfS_S_iii)
        /*0090*/ 	.short	0x0380
        /*0092*/ 	.short	0x0024


	//----- nvinfo : EIATTR_SW_WAR
	.align		4
.L_49:
        /*0094*/ 	.byte	0x04, 0x36
        /*0096*/ 	.short	(.L_51 - .L_50)
.L_50:
        /*0098*/ 	.word	0x00000008
.L_51:


//--------------------- .nv.callgraph             --------------------------
	.section	.nv.callgraph,"",@"SHT_CUDA_CALLGRAPH"
	.align	4
	.sectionentsize	8
	.align		4
        /*0000*/ 	.word	0x00000000
	.align		4
        /*0004*/ 	.word	0xffffffff
	.align		4
        /*0008*/ 	.word	0x00000000
	.align		4
        /*000c*/ 	.word	0xfffffffe
	.align		4
        /*0010*/ 	.word	0x00000000
	.align		4
        /*0014*/ 	.word	0xfffffffd
	.align		4
        /*0018*/ 	.word	0x00000000
	.align		4
        /*001c*/ 	.word	0xfffffffc


//--------------------- .text._Z29matrix_multiplication_kernel2PfS_S_iii --------------------------
	.section	.text._Z29matrix_multiplication_kernel2PfS_S_iii,"ax",@progbits
	.align	128
        .global         _Z29matrix_multiplication_kernel2PfS_S_iii
        .type           _Z29matrix_multiplication_kernel2PfS_S_iii,@function
        .size           _Z29matrix_multiplication_kernel2PfS_S_iii,(.L_x_8 - _Z29matrix_multiplication_kernel2PfS_S_iii)
        .other          _Z29matrix_multiplication_kernel2PfS_S_iii,@"STO_CUDA_ENTRY STV_DEFAULT"
_Z29matrix_multiplication_kernel2PfS_S_iii:
.text._Z29matrix_multiplication_kernel2PfS_S_iii:
[----:B------:R-:W-:Y:S01]  /*0000*/  LDC R1, c[0x0][0x37c] ;  /* 0x0000df00ff017b82 */ /* 0x000fe20000000800 */
[----:B------:R-:W0:Y:S01]  /*0010*/  S2R R17, SR_TID.Y ;  /* 0x0000000000117919 */ /* 0x000e220000002200 */
[----:B------:R-:W1:Y:S06]  /*0020*/  LDCU UR10, c[0x0][0x39c] ;  /* 0x00007380ff0a77ac */ /* 0x000e6c0008000800 */
[----:B------:R-:W0:Y:S01]  /*0030*/  LDC R0, c[0x0][0x364] ;  /* 0x0000d900ff007b82 */ /* 0x000e220000000800 */
[----:B------:R-:W-:Y:S01]  /*0040*/  HFMA2 R23, -RZ, RZ, 0, 0 ;  /* 0x00000000ff177431 */ /* 0x000fe200000001ff */
[----:B------:R-:W2:Y:S01]  /*0050*/  S2R R16, SR_TID.X ;  /* 0x0000000000107919 */ /* 0x000ea20000002100 */
[----:B------:R-:W3:Y:S01]  /*0060*/  LDCU UR14, c[0x0][0x3a0] ;  /* 0x00007400ff0e77ac */ /* 0x000ee20008000800 */
[----:B------:R-:W4:Y:S04]  /*0070*/  LDCU.64 UR8, c[0x0][0x358] ;  /* 0x00006b00ff0877ac */ /* 0x000f280008000a00 */
[----:B------:R-:W-:Y:S08]  /*0080*/  S2UR UR4, SR_CTAID.X ;  /* 0x00000000000479c3 */ /* 0x000ff00000002500 */
[----:B------:R-:W0:Y:S01]  /*0090*/  S2UR UR5, SR_CTAID.Y ;  /* 0x00000000000579c3 */ /* 0x000e220000002600 */
[----:B-1----:R-:W-:-:S07]  /*00a0*/  UISETP.GE.AND UP0, UPT, UR10, 0x1, UPT ;  /* 0x000000010a00788c */ /* 0x002fce000bf06270 */
[----:B------:R-:W2:Y:S01]  /*00b0*/  LDC R3, c[0x0][0x360] ;  /* 0x0000d800ff037b82 */ /* 0x000ea20000000800 */
[----:B0-----:R-:W-:Y:S02]  /*00c0*/  IMAD R19, R0, UR5, R17 ;  /* 0x0000000500137c24 */ /* 0x001fe4000f8e0211 */
[----:B--2---:R-:W-:Y:S01]  /*00d0*/  IMAD R18, R3, UR4, R16 ;  /* 0x0000000403127c24 */ /* 0x004fe2000f8e0210 */
[----:B---34-:R-:W-:Y:S06]  /*00e0*/  BRA.U !UP0, `(.L_x_0) ;  /* 0x0000000508c47547 */ /* 0x018fec000b800000 */
[----:B------:R-:W0:Y:S01]  /*00f0*/  S2UR UR7, SR_CgaCtaId ;  /* 0x00000000000779c3 */ /* 0x000e220000008800 */
[----:B------:R-:W1:Y:S01]  /*0100*/  LDCU UR11, c[0x0][0x3a0] ;  /* 0x00007400ff0b77ac */ /* 0x000e620008000800 */
[----:B------:R-:W-:Y:S01]  /*0110*/  MOV R23, RZ ;  /* 0x000000ff00177202 */ /* 0x000fe20000000f00 */
[----:B------:R-:W-:Y:S01]  /*0120*/  IMAD R6, R19, UR10, R16 ;  /* 0x0000000a13067c24 */ /* 0x000fe2000f8e0210 */
[----:B------:R-:W-:Y:S01]  /*0130*/  UMOV UR5, 0x400 ;  /* 0x0000040000057882 */ /* 0x000fe20000000000 */
[----:B------:R-:W-:-:S03]  /*0140*/  UIADD3 UR4, UPT, UPT, UR10, 0x1f, URZ ;  /* 0x0000001f0a047890 */ /* 0x000fc6000fffe0ff */
[----:B------:R-:W2:Y:S01]  /*0150*/  LDC R0, c[0x0][0x3a0] ;  /* 0x0000e800ff007b82 */ /* 0x000ea20000000800 */
[----:B------:R-:W-:Y:S02]  /*0160*/  UIADD3 UR6, UPT, UPT, UR5, 0x1000, URZ ;  /* 0x0000100005067890 */ /* 0x000fe4000fffe0ff */
[----:B------:R-:W-:Y:S01]  /*0170*/  USHF.R.U32.HI UR4, URZ, 0x5, UR4 ;  /* 0x00000005ff047899 */ /* 0x000fe20008011604 */
[----:B------:R-:W3:Y:S04]  /*0180*/  LDCU.64 UR12, c[0x0][0x398] ;  /* 0x00007300ff0c77ac */ /* 0x000ee80008000a00 */
[----:B------:R-:W4:Y:S01]  /*0190*/  LDC.64 R20, c[0x0][0x380] ;  /* 0x0000e000ff147b82 */ /* 0x000f220000000a00 */
[----:B------:R-:W-:Y:S01]  /*01a0*/  UIADD3 UR4, UPT, UPT, -UR4, URZ, URZ ;  /* 0x000000ff04047290 */ /* 0x000fe2000fffe1ff */
[----:B-1----:R-:W-:Y:S01]  /*01b0*/  IMAD R7, R17, UR11, R18 ;  /* 0x0000000b11077c24 */ /* 0x002fe2000f8e0212 */
[----:B0-----:R-:W-:-:S02]  /*01c0*/  ULEA UR5, UR7, UR5, 0x18 ;  /* 0x0000000507057291 */ /* 0x001fc4000f8ec0ff */
[----:B------:R-:W-:-:S04]  /*01d0*/  ULEA UR6, UR7, UR6, 0x18 ;  /* 0x0000000607067291 */ /* 0x000fc8000f8ec0ff */
[C---:B------:R-:W-:Y:S02]  /*01e0*/  LEA R5, R17.reuse, UR5, 0x7 ;  /* 0x0000000511057c11 */ /* 0x040fe4000f8e38ff */
[C---:B------:R-:W-:Y:S02]  /*01f0*/  LEA R2, R16.reuse, UR6, 0x2 ;  /* 0x0000000610027c11 */ /* 0x040fe4000f8e10ff */
[----:B------:R-:W-:Y:S02]  /*0200*/  LEA R4, R16, R5, 0x2 ;  /* 0x0000000510047211 */ /* 0x000fe400078e10ff */
[----:B---3--:R-:W-:-:S07]  /*0210*/  LEA R3, R17, R2, 0x7 ;  /* 0x0000000211037211 */ /* 0x008fce00078e38ff */
.L_x_1:
[----:B------:R-:W-:Y:S01]  /*0220*/  ISETP.GE.AND P0, PT, R17, UR13, PT ;  /* 0x0000000d11007c0c */ /* 0x000fe2000bf06270 */
[----:B------:R-:W-:Y:S01]  /*0230*/  HFMA2 R22, -RZ, RZ, 0, 0 ;  /* 0x00000000ff167431 */ /* 0x000fe200000001ff */
[----:B------:R-:W-:Y:S01]  /*0240*/  ISETP.GE.AND P1, PT, R16, UR13, PT ;  /* 0x0000000d10007c0c */ /* 0x000fe2000bf26270 */
[----:B----4-:R-:W-:Y:S01]  /*0250*/  IMAD.WIDE R8, R6, 0x4, R20 ;  /* 0x0000000406087825 */ /* 0x010fe200078e0214 */
[----:B--2---:R-:W-:Y:S02]  /*0260*/  ISETP.GE.OR P0, PT, R18, R0, P0 ;  /* 0x000000001200720c */ /* 0x004fe40000706670 */
[----:B------:R-:W-:Y:S02]  /*0270*/  ISETP.GE.OR P1, PT, R19, UR12, P1 ;  /* 0x0000000c13007c0c */ /* 0x000fe40008f26670 */
[----:B------:R-:W-:-:S09]  /*0280*/  MOV R27, RZ ;  /* 0x000000ff001b7202 */ /* 0x000fd20000000f00 */
[----:B------:R-:W0:Y:S02]  /*0290*/  @!P0 LDC.64 R10, c[0x0][0x388] ;  /* 0x0000e200ff0a8b82 */ /* 0x000e240000000a00 */
[----:B------:R-:W2:Y:S01]  /*02a0*/  @!P1 LDG.E R27, desc[UR8][R8.64] ;  /* 0x00000008081b9981 */ /* 0x000ea2000c1e1900 */
[----:B0-----:R-:W-:-:S05]  /*02b0*/  @!P0 IMAD.WIDE R10, R7, 0x4, R10 ;  /* 0x00000004070a8825 */ /* 0x001fca00078e020a */
[----:B------:R-:W3:Y:S04]  /*02c0*/  @!P0 LDG.E R22, desc[UR8][R10.64] ;  /* 0x000000080a168981 */ /* 0x000ee8000c1e1900 */
[----:B--2---:R-:W-:Y:S04]  /*02d0*/  STS [R4], R27 ;  /* 0x0000001b04007388 */ /* 0x004fe80000000800 */
[----:B---3--:R-:W-:Y:S01]  /*02e0*/  STS [R3], R22 ;  /* 0x0000001603007388 */ /* 0x008fe20000000800 */
[----:B------:R-:W-:Y:S06]  /*02f0*/  BAR.SYNC.DEFER_BLOCKING 0x0 ;  /* 0x0000000000007b1d */ /* 0x000fec0000010000 */
[----:B------:R-:W-:Y:S04]  /*0300*/  LDS R26, [R2] ;  /* 0x00000000021a7984 */ /* 0x000fe80000000800 */
[----:B------:R-:W0:Y:S04]  /*0310*/  LDS.128 R12, [R5] ;  /* 0x00000000050c7984 */ /* 0x000e280000000c00 */
[----:B------:R-:W1:Y:S04]  /*0320*/  LDS R29, [R2+0x80] ;  /* 0x00008000021d7984 */ /* 0x000e680000000800 */
[----:B------:R-:W2:Y:S04]  /*0330*/  LDS R25, [R2+0x100] ;  /* 0x0001000002197984 */ /* 0x000ea80000000800 */
[----:B------:R-:W3:Y:S04]  /*0340*/  LDS R24, [R2+0x180] ;  /* 0x0001800002187984 */ /* 0x000ee80000000800 */
[----:B------:R-:W-:Y:S04]  /*0350*/  LDS.128 R8, [R5+0x10] ;  /* 0x0000100005087984 */ /* 0x000fe80000000c00 */
[----:B------:R-:W-:Y:S01]  /*0360*/  LDS R22, [R2+0x280] ;  /* 0x0002800002167984 */ /* 0x000fe20000000800 */
[----:B0-----:R-:W-:-:S03]  /*0370*/  FFMA R12, R12, R26, R23 ;  /* 0x0000001a0c0c7223 */ /* 0x001fc60000000017 */
[----:B------:R-:W0:Y:S01]  /*0380*/  LDS R23, [R2+0x200] ;  /* 0x0002000002177984 */ /* 0x000e220000000800 */
[----:B-1----:R-:W-:-:S03]  /*0390*/  FFMA R12, R29, R13, R12 ;  /* 0x0000000d1d0c7223 */ /* 0x002fc6000000000c */
[----:B------:R-:W-:Y:S01]  /*03a0*/  LDS R26, [R2+0xb80] ;  /* 0x000b8000021a7984 */ /* 0x000fe20000000800 */
[----:B--2---:R-:W-:-:S03]  /*03b0*/  FFMA R13, R25, R14, R12 ;  /* 0x0000000e190d7223 */ /* 0x004fc6000000000c */
[----:B------:R-:W1:Y:S01]  /*03c0*/  LDS R25, [R2+0x300] ;  /* 0x0003000002197984 */ /* 0x000e620000000800 */
[----:B---3--:R-:W-:-:S03]  /*03d0*/  FFMA R13, R24, R15, R13 ;  /* 0x0000000f180d7223 */ /* 0x008fc6000000000d */
[----:B------:R-:W2:Y:S01]  /*03e0*/  LDS R24, [R2+0x380] ;  /* 0x0003800002187984 */ /* 0x000ea20000000800 */
[----:B0-----:R-:W-:-:S03]  /*03f0*/  FFMA R27, R8, R23, R13 ;  /* 0x00000017081b7223 */ /* 0x001fc6000000000d */
[----:B------:R-:W-:Y:S04]  /*0400*/  LDS R23, [R2+0x400] ;  /* 0x0004000002177984 */ /* 0x000fe80000000800 */
[----:B------:R-:W0:Y:S01]  /*0410*/  LDS.128 R12, [R5+0x20] ;  /* 0x00002000050c7984 */ /* 0x000e220000000c00 */
[----:B------:R-:W-:-:S03]  /*0420*/  FFMA R8, R22, R9, R27 ;  /* 0x0000000916087223 */ /* 0x000fc6000000001b */
[----:B------:R-:W3:Y:S01]  /*0430*/  LDS R22, [R2+0x480] ;  /* 0x0004800002167984 */ /* 0x000ee20000000800 */
[----:B-1----:R-:W-:-:S03]  /*0440*/  FFMA R9, R25, R10, R8 ;  /* 0x0000000a19097223 */ /* 0x002fc60000000008 */
[----:B------:R-:W1:Y:S01]  /*0450*/  LDS R25, [R2+0x500] ;  /* 0x0005000002197984 */ /* 0x000e620000000800 */
[----:B--2---:R-:W-:-:S03]  /*0460*/  FFMA R9, R24, R11, R9 ;  /* 0x0000000b18097223 */ /* 0x004fc60000000009 */
[----:B------:R-:W2:Y:S01]  /*0470*/  LDS R24, [R2+0x580] ;  /* 0x0005800002187984 */ /* 0x000ea20000000800 */
[----:B0-----:R-:W-:-:S03]  /*0480*/  FFMA R27, R12, R23, R9 ;  /* 0x000000170c1b7223 */ /* 0x001fc60000000009 */
[----:B------:R-:W-:Y:S04]  /*0490*/  LDS R23, [R2+0x600] ;  /* 0x0006000002177984 */ /* 0x000fe80000000800 */
[----:B------:R-:W0:Y:S01]  /*04a0*/  LDS.128 R8, [R5+0x30] ;  /* 0x0000300005087984 */ /* 0x000e220000000c00 */
[----:B---3--:R-:W-:-:S03]  /*04b0*/  FFMA R12, R22, R13, R27 ;  /* 0x0000000d160c7223 */ /* 0x008fc6000000001b */
        /* <DEDUP_REMOVED lines=22> */
[----:B------:R-:W-:Y:S04]  /*0620*/  LDS R27, [R2+0xc00] ;  /* 0x000c0000021b7984 */ /* 0x000fe80000000800 */
[----:B------:R-:W-:Y:S01]  /*0630*/  LDS R24, [R2+0xc80] ;  /* 0x000c800002187984 */ /* 0x000fe20000000800 */
[----:B0-----:R-:W-:-:S03]  /*0640*/  FFMA R23, R8, R23, R13 ;  /* 0x0000001708177223 */ /* 0x001fc6000000000d */
[----:B------:R-:W0:Y:S01]  /*0650*/  LDS.128 R12, [R5+0x60] ;  /* 0x00006000050c7984 */ /* 0x000e220000000c00 */
[----:B---3--:R-:W-:-:S03]  /*0660*/  FFMA R22, R22, R9, R23 ;  /* 0x0000000916167223 */ /* 0x008fc60000000017 */
[----:B------:R-:W2:Y:S01]  /*0670*/  LDS R23, [R2+0xd00] ;  /* 0x000d000002177984 */ /* 0x000ea20000000800 */
[----:B-1----:R-:W-:-:S03]  /*0680*/  FFMA R25, R25, R10, R22 ;  /* 0x0000000a19197223 */ /* 0x002fc60000000016 */
[----:B------:R-:W1:Y:S01]  /*0690*/  LDS R22, [R2+0xd80] ;  /* 0x000d800002167984 */ /* 0x000e620000000800 */
[----:B------:R-:W-:-:S03]  /*06a0*/  FFMA R11, R26, R11, R25 ;  /* 0x0000000b1a0b7223 */ /* 0x000fc60000000019 */
[----:B------:R-:W-:Y:S01]  /*06b0*/  LDS R25, [R2+0xe00] ;  /* 0x000e000002197984 */ /* 0x000fe20000000800 */
[----:B0-----:R-:W-:-:S03]  /*06c0*/  FFMA R27, R12, R27, R11 ;  /* 0x0000001b0c1b7223 */ /* 0x001fc6000000000b */
[----:B------:R-:W0:Y:S01]  /*06d0*/  LDS.128 R8, [R5+0x70] ;  /* 0x0000700005087984 */ /* 0x000e220000000c00 */
[----:B------:R-:W-:-:S03]  /*06e0*/  FFMA R24, R24, R13, R27 ;  /* 0x0000000d18187223 */ /* 0x000fc6000000001b */
[----:B------:R-:W3:Y:S04]  /*06f0*/  LDS R27, [R2+0xe80] ;  /* 0x000e8000021b7984 */ /* 0x000ee80000000800 */
[----:B------:R-:W4:Y:S04]  /*0700*/  LDS R13, [R2+0xf00] ;  /* 0x000f0000020d7984 */ /* 0x000f280000000800 */
[----:B------:R-:W5:Y:S01]  /*0710*/  LDS R12, [R2+0xf80] ;  /* 0x000f8000020c7984 */ /* 0x000f620000000800 */
[----:B--2---:R-:W-:Y:S01]  /*0720*/  FFMA R23, R23, R14, R24 ;  /* 0x0000000e17177223 */ /* 0x004fe20000000018 */
[----:B------:R-:W-:-:S03]  /*0730*/  UIADD3 UR4, UPT, UPT, UR4, 0x1, URZ ;  /* 0x0000000104047890 */ /* 0x000fc6000fffe0ff */
[----:B-1----:R-:W-:Y:S01]  /*0740*/  FFMA R15, R22, R15, R23 ;  /* 0x0000000f160f7223 */ /* 0x002fe20000000017 */
[----:B------:R-:W-:Y:S01]  /*0750*/  UISETP.NE.AND UP0, UPT, UR4, URZ, UPT ;  /* 0x000000ff0400728c */ /* 0x000fe2000bf05270 */
[----:B------:R-:W-:Y:S02]  /*0760*/  IADD3 R17, PT, PT, R17, 0x20, RZ ;  /* 0x0000002011117810 */ /* 0x000fe40007ffe0ff */
[----:B------:R-:W-:Y:S02]  /*0770*/  IADD3 R6, PT, PT, R6, 0x20, RZ ;  /* 0x0000002006067810 */ /* 0x000fe40007ffe0ff */
[----:B------:R-:W-:Y:S02]  /*0780*/  IADD3 R16, PT, PT, R16, 0x20, RZ ;  /* 0x0000002010107810 */ /* 0x000fe40007ffe0ff */
[----:B------:R-:W-:Y:S01]  /*0790*/  LEA R7, R0, R7, 0x5 ;  /* 0x0000000700077211 */ /* 0x000fe200078e28ff */
[----:B0-----:R-:W-:-:S04]  /*07a0*/  FFMA R8, R8, R25, R15 ;  /* 0x0000001908087223 */ /* 0x001fc8000000000f */
[----:B---3--:R-:W-:-:S04]  /*07b0*/  FFMA R8, R27, R9, R8 ;  /* 0x000000091b087223 */ /* 0x008fc80000000008 */
[----:B----4-:R-:W-:-:S04]  /*07c0*/  FFMA R13, R13, R10, R8 ;  /* 0x0000000a0d0d7223 */ /* 0x010fc80000000008 */
[----:B-----5:R-:W-:Y:S01]  /*07d0*/  FFMA R23, R12, R11, R13 ;  /* 0x0000000b0c177223 */ /* 0x020fe2000000000d */
[----:B------:R-:W-:Y:S06]  /*07e0*/  BAR.SYNC.DEFER_BLOCKING 0x0 ;  /* 0x0000000000007b1d */ /* 0x000fec0000010000 */
[----:B------:R-:W-:Y:S05]  /*07f0*/  BRA.U UP0, `(.L_x_1) ;  /* 0xfffffff900887547 */ /* 0x000fea000b83ffff */
.L_x_0:
[----:B------:R-:W0:Y:S01]  /*0800*/  LDCU UR4, c[0x0][0x398] ;  /* 0x00007300ff0477ac */ /* 0x000e220008000800 */
[----:B------:R-:W-:-:S04]  /*0810*/  ISETP.GE.AND P0, PT, R18, UR14, PT ;  /* 0x0000000e12007c0c */ /* 0x000fc8000bf06270 */
[----:B0-----:R-:W-:-:S13]  /*0820*/  ISETP.GE.OR P0, PT, R19, UR4, P0 ;  /* 0x0000000413007c0c */ /* 0x001fda0008706670 */
[----:B------:R-:W-:Y:S05]  /*0830*/  @P0 EXIT ;  /* 0x000000000000094d */ /* 0x000fea0003800000 */
[----:B------:R-:W0:Y:S01]  /*0840*/  LDC.64 R2, c[0x0][0x390] ;  /* 0x0000e400ff027b82 */ /* 0x000e220000000a00 */
[----:B------:R-:W-:-:S04]  /*0850*/  IMAD R19, R19, UR14, R18 ;  /* 0x0000000e13137c24 */ /* 0x000fc8000f8e0212 */
[----:B0-----:R-:W-:-:S05]  /*0860*/  IMAD.WIDE R2, R19, 0x4, R2 ;  /* 0x0000000413027825 */ /* 0x001fca00078e0202 */
[----:B------:R-:W-:Y:S01]  /*0870*/  STG.E desc[UR8][R2.64], R23 ;  /* 0x0000001702007986 */ /* 0x000fe2000c101908 */
[----:B------:R-:W-:Y:S05]  /*0880*/  EXIT ;  /* 0x000000000000794d */ /* 0x000fea0003800000 */
.L_x_2:
[----:B------:R-:W-:-:S00]  /*0890*/  BRA `(.L_x_2) ;  /* 0xfffffffc00fc7947 */ /* 0x000fc0000383ffff */
[----:B------:R-:W-:-:S00]  /*08a0*/  NOP ;  /* 0x0000000000007918 */ /* 0x000fc00000000000 */
        /* <DEDUP_REMOVED lines=13> */
.L_x_8:


//--------------------- .text._Z29matrix_multiplication_kernel1PfS_S_iii --------------------------
	.section	.text._Z29matrix_multiplication_kernel1PfS_S_iii,"ax",@progbits
	.align	128
        .global         _Z29matrix_multiplication_kernel1PfS_S_iii
        .type           _Z29matrix_multiplication_kernel1PfS_S_iii,@function
        .size           _Z29matrix_multiplication_kernel1PfS_S_iii,(.L_x_9 - _Z29matrix_multiplication_kernel1PfS_S_iii)
        .other          _Z29matrix_multiplication_kernel1PfS_S_iii,@"STO_CUDA_ENTRY STV_DEFAULT"
_Z29matrix_multiplication_kernel1PfS_S_iii:
.text._Z29matrix_multiplication_kernel1PfS_S_iii:
[----:B------:R-:W-:Y:S01]  /*0000*/  LDC R1, c[0x0][0x37c] ;  /* 0x0000df00ff017b82 */ /* 0x000fe20000000800 */
[----:B------:R-:W0:Y:S07]  /*0010*/  S2R R5, SR_TID.X ;  /* 0x0000000000057919 */ /* 0x000e2e0000002100 */
[----:B------:R-:W1:Y:S01]  /*0020*/  LDC R16, c[0x0][0x364] ;  /* 0x0000d900ff107b82 */ /* 0x000e620000000800 */
[----:B------:R-:W2:Y:S01]  /*0030*/  LDCU UR6, c[0x0][0x398] ;  /* 0x00007300ff0677ac */ /* 0x000ea20008000800 */
[----:B------:R-:W1:Y:S06]  /*0040*/  S2R R3, SR_TID.Y ;  /* 0x0000000000037919 */ /* 0x000e6c0000002200 */
[----:B------:R-:W0:Y:S08]  /*0050*/  S2UR UR5, SR_CTAID.X ;  /* 0x00000000000579c3 */ /* 0x000e300000002500 */
[----:B------:R-:W0:Y:S08]  /*0060*/  LDC R0, c[0x0][0x360] ;  /* 0x0000d800ff007b82 */ /* 0x000e300000000800 */
[----:B------:R-:W1:Y:S08]  /*0070*/  S2UR UR4, SR_CTAID.Y ;  /* 0x00000000000479c3 */ /* 0x000e700000002600 */
[----:B------:R-:W3:Y:S01]  /*0080*/  LDC R17, c[0x0][0x3a0] ;  /* 0x0000e800ff117b82 */ /* 0x000ee20000000800 */
[----:B0-----:R-:W-:-:S02]  /*0090*/  IMAD R0, R0, UR5, R5 ;  /* 0x0000000500007c24 */ /* 0x001fc4000f8e0205 */
[----:B-1----:R-:W-:-:S03]  /*00a0*/  IMAD R16, R16, UR4, R3 ;  /* 0x0000000410107c24 */ /* 0x002fc6000f8e0203 */
[----:B---3--:R-:W-:-:S04]  /*00b0*/  ISETP.GE.AND P0, PT, R0, R17, PT ;  /* 0x000000110000720c */ /* 0x008fc80003f06270 */
[----:B--2---:R-:W-:-:S13]  /*00c0*/  ISETP.GE.OR P0, PT, R16, UR6, P0 ;  /* 0x0000000610007c0c */ /* 0x004fda0008706670 */
[----:B------:R-:W-:Y:S05]  /*00d0*/  @P0 EXIT ;  /* 0x000000000000094d */ /* 0x000fea0003800000 */
[----:B------:R-:W0:Y:S01]  /*00e0*/  LDC R19, c[0x0][0x39c] ;  /* 0x0000e700ff137b82 */ /* 0x000e220000000800 */
[----:B------:R-:W1:Y:S01]  /*00f0*/  LDCU.64 UR4, c[0x0][0x358] ;  /* 0x00006b00ff0477ac */ /* 0x000e620008000a00 */
[----:B------:R-:W-:Y:S01]  /*0100*/  HFMA2 R24, -RZ, RZ, 0, 0 ;  /* 0x00000000ff187431 */ /* 0x000fe200000001ff */
[----:B0-----:R-:W-:-:S13]  /*0110*/  ISETP.GE.AND P0, PT, R19, 0x1, PT ;  /* 0x000000011300780c */ /* 0x001fda0003f06270 */
[----:B-1----:R-:W-:Y:S05]  /*0120*/  @!P0 BRA `(.L_x_3) ;  /* 0x0000000400e08947 */ /* 0x002fea0003800000 */
[C---:B------:R-:W-:Y:S01]  /*0130*/  ISETP.GE.U32.AND P1, PT, R19.reuse, 0x8, PT ;  /* 0x000000081300780c */ /* 0x040fe20003f26070 */
[----:B------:R-:W-:Y:S01]  /*0140*/  IMAD R20, R16, R19, RZ ;  /* 0x0000001310147224 */ /* 0x000fe200078e02ff */
[----:B------:R-:W-:Y:S02]  /*0150*/  LOP3.LUT R27, R19, 0x7, RZ, 0xc0, !PT ;  /* 0x00000007131b7812 */ /* 0x000fe400078ec0ff */
[----:B------:R-:W-:Y:S02]  /*0160*/  MOV R24, RZ ;  /* 0x000000ff00187202 */ /* 0x000fe40000000f00 */
[----:B------:R-:W-:Y:S02]  /*0170*/  ISETP.NE.AND P0, PT, R27, RZ, PT ;  /* 0x000000ff1b00720c */ /* 0x000fe40003f05270 */
[----:B------:R-:W-:-:S05]  /*0180*/  MOV R21, RZ ;  /* 0x000000ff00157202 */ /* 0x000fca0000000f00 */
[----:B------:R-:W-:Y:S06]  /*0190*/  @!P1 BRA `(.L_x_4) ;  /* 0x0000000000c49947 */ /* 0x000fec0003800000 */
[----:B------:R-:W0:Y:S01]  /*01a0*/  LDC.64 R2, c[0x0][0x380] ;  /* 0x0000e000ff027b82 */ /* 0x000e220000000a00 */
[----:B------:R-:W-:Y:S02]  /*01b0*/  LOP3.LUT R21, R19, 0x7ffffff8, RZ, 0xc0, !PT ;  /* 0x7ffffff813157812 */ /* 0x000fe400078ec0ff */
[----:B------:R-:W-:Y:S02]  /*01c0*/  MOV R24, RZ ;  /* 0x000000ff00187202 */ /* 0x000fe40000000f00 */
[----:B------:R-:W-:Y:S02]  /*01d0*/  MOV R18, R0 ;  /* 0x0000000000127202 */ /* 0x000fe40000000f00 */
[----:B------:R-:W-:Y:S01]  /*01e0*/  IADD3 R22, PT, PT, -R21, RZ, RZ ;  /* 0x000000ff15167210 */ /* 0x000fe20007ffe1ff */
[----:B0-----:R-:W-:-:S03]  /*01f0*/  IMAD.WIDE.U32 R2, R20, 0x4, R2 ;  /* 0x0000000414027825 */ /* 0x001fc600078e0002 */
[----:B------:R-:W-:-:S04]  /*0200*/  IADD3 R4, P1, PT, R2, 0x10, RZ ;  /* 0x0000001002047810 */ /* 0x000fc80007f3e0ff */
[----:B------:R-:W-:-:S09]  /*0210*/  IADD3.X R5, PT, PT, RZ, R3, RZ, P1, !PT ;  /* 0x00000003ff057210 */ /* 0x000fd20000ffe4ff */
.L_x_5:
[----:B------:R-:W0:Y:S01]  /*0220*/  LDC.64 R14, c[0x0][0x388] ;  /* 0x0000e200ff0e7b82 */ /* 0x000e220000000a00 */
[----:B------:R-:W-:Y:S02]  /*0230*/  MOV R2, R4 ;  /* 0x0000000400027202 */ /* 0x000fe40000000f00 */
[----:B------:R-:W-:-:S05]  /*0240*/  MOV R3, R5 ;  /* 0x0000000500037202 */ /* 0x000fca0000000f00 */
[----:B------:R-:W2:Y:S04]  /*0250*/  LDG.E R25, desc[UR4][R2.64+-0x10] ;  /* 0xfffff00402197981 */ /* 0x000ea8000c1e1900 */
[----:B------:R-:W3:Y:S04]  /*0260*/  LDG.E R23, desc[UR4][R2.64+-0xc] ;  /* 0xfffff40402177981 */ /* 0x000ee8000c1e1900 */
[----:B------:R-:W4:Y:S04]  /*0270*/  LDG.E R29, desc[UR4][R2.64+-0x8] ;  /* 0xfffff804021d7981 */ /* 0x000f28000c1e1900 */
[----:B------:R-:W5:Y:S01]  /*0280*/  LDG.E R28, desc[UR4][R2.64+-0x4] ;  /* 0xfffffc04021c7981 */ /* 0x000f62000c1e1900 */
[----:B0-----:R-:W-:-:S05]  /*0290*/  IMAD.WIDE R14, R18, 0x4, R14 ;  /* 0x00000004120e7825 */ /* 0x001fca00078e020e */
[----:B------:R0:W2:Y:S01]  /*02a0*/  LDG.E R26, desc[UR4][R14.64] ;  /* 0x000000040e1a7981 */ /* 0x0000a2000c1e1900 */
[----:B------:R-:W-:-:S04]  /*02b0*/  IMAD.WIDE R12, R17, 0x4, R14 ;  /* 0x00000004110c7825 */ /* 0x000fc800078e020e */
[C---:B------:R-:W-:Y:S02]  /*02c0*/  IMAD.WIDE R4, R17.reuse, 0x4, R12 ;  /* 0x0000000411047825 */ /* 0x040fe400078e020c */
[----:B------:R-:W3:Y:S02]  /*02d0*/  LDG.E R12, desc[UR4][R12.64] ;  /* 0x000000040c0c7981 */ /* 0x000ee4000c1e1900 */
[C---:B------:R-:W-:Y:S02]  /*02e0*/  IMAD.WIDE R8, R17.reuse, 0x4, R4 ;  /* 0x0000000411087825 */ /* 0x040fe400078e0204 */
[----:B------:R-:W4:Y:S02]  /*02f0*/  LDG.E R4, desc[UR4][R4.64] ;  /* 0x0000000404047981 */ /* 0x000f24000c1e1900 */
[C---:B------:R-:W-:Y:S02]  /*0300*/  IMAD.WIDE R6, R17.reuse, 0x4, R8 ;  /* 0x0000000411067825 */ /* 0x040fe400078e0208 */
[----:B------:R-:W5:Y:S02]  /*0310*/  LDG.E R8, desc[UR4][R8.64] ;  /* 0x0000000408087981 */ /* 0x000f64000c1e1900 */
[----:B------:R-:W-:-:S02]  /*0320*/  IMAD.WIDE R10, R17, 0x4, R6 ;  /* 0x00000004110a7825 */ /* 0x000fc400078e0206 */
[----:B------:R-:W5:Y:S04]  /*0330*/  LDG.E R5, desc[UR4][R2.64] ;  /* 0x0000000402057981 */ /* 0x000f68000c1e1900 */
[----:B------:R-:W5:Y:S01]  /*0340*/  LDG.E R6, desc[UR4][R6.64] ;  /* 0x0000000406067981 */ /* 0x000f62000c1e1900 */
[----:B0-----:R-:W-:-:S03]  /*0350*/  IMAD.WIDE R14, R17, 0x4, R10 ;  /* 0x00000004110e7825 */ /* 0x001fc600078e020a */
[----:B------:R-:W5:Y:S04]  /*0360*/  LDG.E R10, desc[UR4][R10.64] ;  /* 0x000000040a0a7981 */ /* 0x000f68000c1e1900 */
[----:B------:R-:W5:Y:S04]  /*0370*/  LDG.E R13, desc[UR4][R14.64] ;  /* 0x000000040e0d7981 */ /* 0x000f68000c1e1900 */
[----:B------:R-:W5:Y:S04]  /*0380*/  LDG.E R7, desc[UR4][R2.64+0x4] ;  /* 0x0000040402077981 */ /* 0x000f68000c1e1900 */
[----:B------:R-:W5:Y:S01]  /*0390*/  LDG.E R9, desc[UR4][R2.64+0xc] ;  /* 0x00000c0402097981 */ /* 0x000f62000c1e1900 */
[----:B--2---:R-:W-:Y:S01]  /*03a0*/  FFMA R26, R25, R26, R24 ;  /* 0x0000001a191a7223 */ /* 0x004fe20000000018 */
[----:B------:R-:W-:-:S02]  /*03b0*/  IMAD.WIDE R24, R17, 0x4, R14 ;  /* 0x0000000411187825 */ /* 0x000fc400078e020e */
[----:B------:R-:W2:Y:S04]  /*03c0*/  LDG.E R14, desc[UR4][R2.64+0x8] ;  /* 0x00000804020e7981 */ /* 0x000ea8000c1e1900 */
[----:B------:R-:W2:Y:S01]  /*03d0*/  LDG.E R24, desc[UR4][R24.64] ;  /* 0x0000000418187981 */ /* 0x000ea2000c1e1900 */
[----:B---3--:R-:W-:Y:S01]  /*03e0*/  FFMA R12, R23, R12, R26 ;  /* 0x0000000c170c7223 */ /* 0x008fe2000000001a */
[----:B------:R-:W-:-:S03]  /*03f0*/  IADD3 R22, PT, PT, R22, 0x8, RZ ;  /* 0x0000000816167810 */ /* 0x000fc60007ffe0ff */
[----:B----4-:R-:W-:Y:S01]  /*0400*/  FFMA R29, R29, R4, R12 ;  /* 0x000000041d1d7223 */ /* 0x010fe2000000000c */
[----:B------:R-:W-:-:S03]  /*0410*/  ISETP.NE.AND P1, PT, R22, RZ, PT ;  /* 0x000000ff1600720c */ /* 0x000fc60003f25270 */
[----:B-----5:R-:W-:Y:S01]  /*0420*/  FFMA R8, R28, R8, R29 ;  /* 0x000000081c087223 */ /* 0x020fe2000000001d */
[----:B------:R-:W-:-:S03]  /*0430*/  IADD3 R4, P2, PT, R2, 0x20, RZ ;  /* 0x0000002002047810 */ /* 0x000fc60007f5e0ff */
[----:B------:R-:W-:Y:S01]  /*0440*/  FFMA R6, R5, R6, R8 ;  /* 0x0000000605067223 */ /* 0x000fe20000000008 */
[----:B------:R-:W-:Y:S02]  /*0450*/  IADD3.X R5, PT, PT, RZ, R3, RZ, P2, !PT ;  /* 0x00000003ff057210 */ /* 0x000fe400017fe4ff */
[----:B------:R-:W-:Y:S01]  /*0460*/  LEA R18, R17, R18, 0x3 ;  /* 0x0000001211127211 */ /* 0x000fe200078e18ff */
[----:B------:R-:W-:-:S04]  /*0470*/  FFMA R7, R7, R10, R6 ;  /* 0x0000000a07077223 */ /* 0x000fc80000000006 */
[----:B--2---:R-:W-:-:S04]  /*0480*/  FFMA R14, R14, R13, R7 ;  /* 0x0000000d0e0e7223 */ /* 0x004fc80000000007 */
[----:B------:R-:W-:Y:S01]  /*0490*/  FFMA R24, R9, R24, R14 ;  /* 0x0000001809187223 */ /* 0x000fe2000000000e */
[----:B------:R-:W-:Y:S06]  /*04a0*/  @P1 BRA `(.L_x_5) ;  /* 0xfffffffc005c1947 */ /* 0x000fec000383ffff */
.L_x_4:
[----:B------:R-:W-:Y:S05]  /*04b0*/  @!P0 BRA `(.L_x_3) ;  /* 0x0000000000fc8947 */ /* 0x000fea0003800000 */
[----:B------:R-:W-:Y:S02]  /*04c0*/  ISETP.GE.U32.AND P1, PT, R27, 0x4, PT ;  /* 0x000000041b00780c */ /* 0x000fe40003f26070 */
[----:B------:R-:W-:-:S04]  /*04d0*/  LOP3.LUT R14, R19, 0x3, RZ, 0xc0, !PT ;  /* 0x00000003130e7812 */ /* 0x000fc800078ec0ff */
[----:B------:R-:W-:-:S07]  /*04e0*/  ISETP.NE.AND P0, PT, R14, RZ, PT ;  /* 0x000000ff0e00720c */ /* 0x000fce0003f05270 */
[----:B------:R-:W-:Y:S06]  /*04f0*/  @!P1 BRA `(.L_x_6) ;  /* 0x00000000006c9947 */ /* 0x000fec0003800000 */
[----:B------:R-:W0:Y:S01]  /*0500*/  LDC.64 R4, c[0x0][0x388] ;  /* 0x0000e200ff047b82 */ /* 0x000e220000000a00 */
[----:B------:R-:W1:Y:S01]  /*0510*/  LDCU.64 UR6, c[0x0][0x380] ;  /* 0x00007000ff0677ac */ /* 0x000e620008000a00 */
[----:B------:R-:W-:Y:S01]  /*0520*/  IMAD R7, R21, R17, R0 ;  /* 0x0000001115077224 */ /* 0x000fe200078e0200 */
[CC--:B------:R-:W-:Y:S02]  /*0530*/  IADD3 R3, PT, PT, R20.reuse, R21.reuse, RZ ;  /* 0x0000001514037210 */ /* 0x0c0fe40007ffe0ff */
[----:B------:R-:W-:-:S03]  /*0540*/  IADD3 R8, P1, PT, R20, R21, RZ ;  /* 0x0000001514087210 */ /* 0x000fc60007f3e0ff */
[----:B------:R-:W2:Y:S01]  /*0550*/  LDC.64 R12, c[0x0][0x380] ;  /* 0x0000e000ff0c7b82 */ /* 0x000ea20000000a00 */
[----:B0-----:R-:W-:-:S04]  /*0560*/  IMAD.WIDE R4, R7, 0x4, R4 ;  /* 0x0000000407047825 */ /* 0x001fc800078e0204 */
[----:B------:R-:W-:Y:S02]  /*0570*/  IMAD.WIDE R6, R17, 0x4, R4 ;  /* 0x0000000411067825 */ /* 0x000fe400078e0204 */
[----:B------:R-:W3:Y:S02]  /*0580*/  LDG.E R4, desc[UR4][R4.64] ;  /* 0x0000000404047981 */ /* 0x000ee4000c1e1900 */
[----:B--2---:R-:W-:Y:S01]  /*0590*/  IMAD.WIDE.U32 R12, R3, 0x4, R12 ;  /* 0x00000004030c7825 */ /* 0x004fe200078e000c */
[----:B------:R-:W-:Y:S02]  /*05a0*/  IADD3.X R3, PT, PT, RZ, RZ, RZ, P1, !PT ;  /* 0x000000ffff037210 */ /* 0x000fe40000ffe4ff */
[----:B-1----:R-:W-:-:S03]  /*05b0*/  LEA R2, P1, R8, UR6, 0x2 ;  /* 0x0000000608027c11 */ /* 0x002fc6000f8210ff */
[----:B------:R-:W3:Y:S01]  /*05c0*/  LDG.E R13, desc[UR4][R12.64] ;  /* 0x000000040c0d7981 */ /* 0x000ee2000c1e1900 */
[----:B------:R-:W-:Y:S01]  /*05d0*/  LEA.HI.X R3, R8, UR7, R3, 0x2, P1 ;  /* 0x0000000708037c11 */ /* 0x000fe200088f1403 */
[C---:B------:R-:W-:Y:S02]  /*05e0*/  IMAD.WIDE R8, R17.reuse, 0x4, R6 ;  /* 0x0000000411087825 */ /* 0x040fe400078e0206 */
[----:B------:R-:W2:Y:S04]  /*05f0*/  LDG.E R6, desc[UR4][R6.64] ;  /* 0x0000000406067981 */ /* 0x000ea8000c1e1900 */
[----:B------:R-:W2:Y:S01]  /*0600*/  LDG.E R15, desc[UR4][R2.64+0x4] ;  /* 0x00000404020f7981 */ /* 0x000ea2000c1e1900 */
[----:B------:R-:W-:-:S03]  /*0610*/  IMAD.WIDE R10, R17, 0x4, R8 ;  /* 0x00000004110a7825 */ /* 0x000fc600078e0208 */
[----:B------:R-:W4:Y:S04]  /*0620*/  LDG.E R22, desc[UR4][R8.64] ;  /* 0x0000000408167981 */ /* 0x000f28000c1e1900 */
[----:B------:R-:W4:Y:S04]  /*0630*/  LDG.E R18, desc[UR4][R2.64+0x8] ;  /* 0x0000080402127981 */ /* 0x000f28000c1e1900 */
[----:B------:R-:W5:Y:S04]  /*0640*/  LDG.E R26, desc[UR4][R2.64+0xc] ;  /* 0x00000c04021a7981 */ /* 0x000f68000c1e1900 */
[----:B------:R-:W5:Y:S01]  /*0650*/  LDG.E R10, desc[UR4][R10.64] ;  /* 0x000000040a0a7981 */ /* 0x000f62000c1e1900 */
[----:B------:R-:W-:Y:S01]  /*0660*/  IADD3 R21, PT, PT, R21, 0x4, RZ ;  /* 0x0000000415157810 */ /* 0x000fe20007ffe0ff */
[----:B---3--:R-:W-:-:S04]  /*0670*/  FFMA R24, R13, R4, R24 ;  /* 0x000000040d187223 */ /* 0x008fc80000000018 */
[----:B--2---:R-:W-:-:S04]  /*0680*/  FFMA R15, R15, R6, R24 ;  /* 0x000000060f0f7223 */ /* 0x004fc80000000018 */
[----:B----4-:R-:W-:-:S04]  /*0690*/  FFMA R15, R18, R22, R15 ;  /* 0x00000016120f7223 */ /* 0x010fc8000000000f */
[----:B-----5:R-:W-:-:S07]  /*06a0*/  FFMA R24, R26, R10, R15 ;  /* 0x0000000a1a187223 */ /* 0x020fce000000000f */
.L_x_6:
[----:B------:R-:W-:Y:S05]  /*06b0*/  @!P0 BRA `(.L_x_3) ;  /* 0x00000000007c8947 */ /* 0x000fea0003800000 */
[----:B------:R-:W-:Y:S01]  /*06c0*/  ISETP.NE.AND P1, PT, R14, 0x1, PT ;  /* 0x000000010e00780c */ /* 0x000fe20003f25270 */
[----:B------:R-:W0:Y:S01]  /*06d0*/  LDC.64 R10, c[0x0][0x380] ;  /* 0x0000e000ff0a7b82 */ /* 0x000e220000000a00 */
[----:B------:R-:W-:-:S04]  /*06e0*/  LOP3.LUT R19, R19, 0x1, RZ, 0xc0, !PT ;  /* 0x0000000113137812 */ /* 0x000fc800078ec0ff */
[----:B------:R-:W-:-:S03]  /*06f0*/  ISETP.NE.U32.AND P0, PT, R19, 0x1, PT ;  /* 0x000000011300780c */ /* 0x000fc60003f05070 */
[----:B------:R-:W1:Y:S04]  /*0700*/  LDC.64 R8, c[0x0][0x388] ;  /* 0x0000e200ff087b82 */ /* 0x000e680000000a00 */
[CC--:B------:R-:W-:Y:S02]  /*0710*/  @P1 IADD3 R13, PT, PT, R20.reuse, R21.reuse, RZ ;  /* 0x00000015140d1210 */ /* 0x0c0fe40007ffe0ff */
[----:B------:R-:W-:Y:S02]  /*0720*/  @P1 IADD3 R12, P2, PT, R20, R21, RZ ;  /* 0x00000015140c1210 */ /* 0x000fe40007f5e0ff */
[----:B------:R-:W2:Y:S02]  /*0730*/  @P1 LDC.64 R2, c[0x0][0x380] ;  /* 0x0000e000ff021b82 */ /* 0x000ea40000000a00 */
[----:B------:R-:W-:-:S06]  /*0740*/  @P1 IADD3.X R14, PT, PT, RZ, RZ, RZ, P2, !PT ;  /* 0x000000ffff0e1210 */ /* 0x000fcc00017fe4ff */
[----:B------:R-:W3:Y:S01]  /*0750*/  LDC.64 R4, c[0x0][0x380] ;  /* 0x0000e000ff047b82 */ /* 0x000ee20000000a00 */
[----:B0-----:R-:W-:-:S04]  /*0760*/  @P1 IMAD.WIDE.U32 R10, R13, 0x4, R10 ;  /* 0x000000040d0a1825 */ /* 0x001fc800078e000a */
[C---:B------:R-:W-:Y:S01]  /*0770*/  @P1 IMAD R13, R21.reuse, R17, R0 ;  /* 0x00000011150d1224 */ /* 0x040fe200078e0200 */
[----:B------:R-:W-:Y:S01]  /*0780*/  @P1 IADD3 R21, PT, PT, R21, 0x2, RZ ;  /* 0x0000000215151810 */ /* 0x000fe20007ffe0ff */
[----:B------:R-:W4:Y:S01]  /*0790*/  @P1 LDG.E R11, desc[UR4][R10.64] ;  /* 0x000000040a0b1981 */ /* 0x000f22000c1e1900 */
[----:B------:R-:W0:Y:S01]  /*07a0*/  LDC.64 R6, c[0x0][0x388] ;  /* 0x0000e200ff067b82 */ /* 0x000e220000000a00 */
[----:B-1----:R-:W-:Y:S01]  /*07b0*/  @P1 IMAD.WIDE R8, R13, 0x4, R8 ;  /* 0x000000040d081825 */ /* 0x002fe200078e0208 */
[----:B------:R-:W-:Y:S02]  /*07c0*/  @!P0 IADD3 R15, PT, PT, R20, R21, RZ ;  /* 0x00000015140f8210 */ /* 0x000fe40007ffe0ff */
[----:B--2---:R-:W-:Y:S01]  /*07d0*/  @P1 LEA R2, P2, R12, R2, 0x2 ;  /* 0x000000020c021211 */ /* 0x004fe200078410ff */
[----:B------:R-:W-:-:S03]  /*07e0*/  @!P0 IMAD R21, R21, R17, R0 ;  /* 0x0000001115158224 */ /* 0x000fc600078e0200 */
[----:B------:R-:W-:Y:S01]  /*07f0*/  @P1 LEA.HI.X R3, R12, R3, R14, 0x2, P2 ;  /* 0x000000030c031211 */ /* 0x000fe200010f140e */
[----:B------:R-:W-:Y:S01]  /*0800*/  @P1 IMAD.WIDE R12, R17, 0x4, R8 ;  /* 0x00000004110c1825 */ /* 0x000fe200078e0208 */
[----:B------:R-:W4:Y:S03]  /*0810*/  @P1 LDG.E R14, desc[UR4][R8.64] ;  /* 0x00000004080e1981 */ /* 0x000f26000c1e1900 */
[----:B---3--:R-:W-:Y:S01]  /*0820*/  @!P0 IMAD.WIDE.U32 R4, R15, 0x4, R4 ;  /* 0x000000040f048825 */ /* 0x008fe200078e0004 */
[----:B------:R-:W2:Y:S04]  /*0830*/  @P1 LDG.E R2, desc[UR4][R2.64+0x4] ;  /* 0x0000040402021981 */ /* 0x000ea8000c1e1900 */
[----:B------:R-:W2:Y:S01]  /*0840*/  @P1 LDG.E R12, desc[UR4][R12.64] ;  /* 0x000000040c0c1981 */ /* 0x000ea2000c1e1900 */
[----:B0-----:R-:W-:-:S03]  /*0850*/  @!P0 IMAD.WIDE R6, R21, 0x4, R6 ;  /* 0x0000000415068825 */ /* 0x001fc600078e0206 */
[----:B------:R-:W3:Y:S04]  /*0860*/  @!P0 LDG.E R5, desc[UR4][R4.64] ;  /* 0x0000000404058981 */ /* 0x000ee8000c1e1900 */
[----:B------:R-:W3:Y:S01]  /*0870*/  @!P0 LDG.E R6, desc[UR4][R6.64] ;  /* 0x0000000406068981 */ /* 0x000ee2000c1e1900 */
[----:B----4-:R-:W-:-:S04]  /*0880*/  @P1 FFMA R11, R11, R14, R24 ;  /* 0x0000000e0b0b1223 */ /* 0x010fc80000000018 */
[----:B--2---:R-:W-:-:S04]  /*0890*/  @P1 FFMA R24, R2, R12, R11 ;  /* 0x0000000c02181223 */ /* 0x004fc8000000000b */
[----:B---3--:R-:W-:-:S07]  /*08a0*/  @!P0 FFMA R24, R5, R6, R24 ;  /* 0x0000000605188223 */ /* 0x008fce0000000018 */
.L_x_3:
[----:B------:R-:W0:Y:S01]  /*08b0*/  LDC.64 R2, c[0x0][0x390] ;  /* 0x0000e400ff027b82 */ /* 0x000e220000000a00 */
[----:B------:R-:W-:-:S04]  /*08c0*/  IMAD R17, R16, R17, R0 ;  /* 0x0000001110117224 */ /* 0x000fc800078e0200 */
[----:B0-----:R-:W-:-:S05]  /*08d0*/  IMAD.WIDE R2, R17, 0x4, R2 ;  /* 0x0000000411027825 */ /* 0x001fca00078e0202 */
[----:B------:R-:W-:Y:S01]  /*08e0*/  STG.E desc[UR4][R2.64], R24 ;  /* 0x0000001802007986 */ /* 0x000fe2000c101904 */
[----:B------:R-:W-:Y:S05]  /*08f0*/  EXIT ;  /* 0x000000000000794d */ /* 0x000fea0003800000 */
.L_x_7:
        /* <DEDUP_REMOVED lines=16> */
.L_x_9:


//--------------------- .nv.shared._Z29matrix_multiplication_kernel2PfS_S_iii --------------------------
	.section	.nv.shared._Z29matrix_multiplication_kernel2PfS_S_iii,"aw",@nobits
	.sectionflags	@""
	.align	4
.nv.shared._Z29matrix_multiplication_kernel2PfS_S_iii:
	.zero		9216


//--------------------- .nv.shared.reserved.0     --------------------------
	.section	.nv.shared.reserved.0,"aw",@nobits
	.weak		__nv_reservedSMEM_offset_0_alias
	.size		__nv_reservedSMEM_offset_0_alias, 0, 64
	.other		__nv_reservedSMEM_offset_0_alias,@"STO_CUDA_RESERVED_SHARED STV_DEFAULT"
__nv_reservedSMEM_offset_0_alias:
	.zero		0
	.zero		64


//--------------------- .nv.constant0._Z29matrix_multiplication_kernel2PfS_S_iii --------------------------
	.section	.nv.constant0._Z29matrix_multiplication_kernel2PfS_S_iii,"a",@progbits
	.sectionflags	@""
	.align	4
.nv.constant0._Z29matrix_multiplication_kernel2PfS_S_iii:
	.zero		932


//--------------------- .nv.constant0._Z29matrix_multiplication_kernel1PfS_S_iii --------------------------
	.section	.nv.constant0._Z29matrix_multiplication_kernel1PfS_S_iii,"a",@progbits
	.sectionflags	@""
	.align	4
.nv.constant0._Z29matrix_multiplication_kernel1PfS_S_iii:
	.zero		932


//--------------------- SYMBOLS --------------------------

	.type		.nv.reservedSmem.offset0,@object
	.size		.nv.reservedSmem.offset0,0x4
	.type		.nv.reservedSmem.cap,@object
	.size		.nv.reservedSmem.cap,0x4
